	.headerflags	@"EF_CUDA_TEXMODE_UNIFIED EF_CUDA_64BIT_ADDRESS EF_CUDA_ACCELERATORS EF_CUDA_SM90 EF_CUDA_VIRTUAL_SM(EF_CUDA_SM90)"
	.elftype	@"ET_EXEC"


//--------------------- .nv.info                  --------------------------
	.section	.nv.info,"",@"SHT_CUDA_INFO"
	.align	4


	//----- nvinfo : EIATTR_REGCOUNT
	.align		4
        /*0000*/ 	.byte	0x04, 0x2f
        /*0002*/ 	.short	(.L_1 - .L_0)
	.align		4
.L_0:
        /*0004*/ 	.word	index@(triton_poi_fused_cat_65)
        /*0008*/ 	.word	0x00000016


	//----- nvinfo : EIATTR_MIN_STACK_SIZE
	.align		4
.L_1:
        /*000c*/ 	.byte	0x04, 0x12
        /*000e*/ 	.short	(.L_3 - .L_2)
	.align		4
.L_2:
        /*0010*/ 	.word	index@(triton_poi_fused_cat_65)
        /*0014*/ 	.word	0x00000000


	//----- nvinfo : EIATTR_FRAME_SIZE
	.align		4
.L_3:
        /*0018*/ 	.byte	0x04, 0x11
        /*001a*/ 	.short	(.L_5 - .L_4)
	.align		4
.L_4:
        /*001c*/ 	.word	index@(triton_poi_fused_cat_65)
        /*0020*/ 	.word	0x00000000


	//----- nvinfo : EIATTR_MIN_STACK_SIZE
	.align		4
.L_5:
        /*0024*/ 	.byte	0x04, 0x12
        /*0026*/ 	.short	(.L_7 - .L_6)
	.align		4
.L_6:
        /*0028*/ 	.word	index@(triton_poi_fused_cat_65)
        /*002c*/ 	.word	0x00000000
.L_7:


//--------------------- .nv.info.triton_poi_fused_cat_65 --------------------------
	.section	.nv.info.triton_poi_fused_cat_65,"",@"SHT_CUDA_INFO"
	.sectionflags	@""
	.align	4


	//----- nvinfo : EIATTR_CUDA_API_VERSION
	.align		4
        /*0000*/ 	.byte	0x04, 0x37
        /*0002*/ 	.short	(.L_9 - .L_8)
.L_8:
        /*0004*/ 	.word	0x0000007c


	//----- nvinfo : EIATTR_KPARAM_INFO
	.align		4
.L_9:
        /*0008*/ 	.byte	0x04, 0x17
        /*000a*/ 	.short	(.L_11 - .L_10)
.L_10:
        /*000c*/ 	.word	0x00000000
        /*0010*/ 	.short	0x0006
        /*0012*/ 	.short	0x0030
        /*0014*/ 	.byte	0x00, 0xf0, 0x11, 0x00


	//----- nvinfo : EIATTR_KPARAM_INFO
	.align		4
.L_11:
        /*0018*/ 	.byte	0x04, 0x17
        /*001a*/ 	.short	(.L_13 - .L_12)
.L_12:
        /*001c*/ 	.word	0x00000000
        /*0020*/ 	.short	0x0005
        /*0022*/ 	.short	0x0028
        /*0024*/ 	.byte	0x00, 0xf4, 0x21, 0x00


	//----- nvinfo : EIATTR_KPARAM_INFO
	.align		4
.L_13:
        /*0028*/ 	.byte	0x04, 0x17
        /*002a*/ 	.short	(.L_15 - .L_14)
.L_14:
        /*002c*/ 	.word	0x00000000
        /*0030*/ 	.short	0x0004
        /*0032*/ 	.short	0x0020
        /*0034*/ 	.byte	0x00, 0xf4, 0x21, 0x00


	//----- nvinfo : EIATTR_KPARAM_INFO
	.align		4
.L_15:
        /*0038*/ 	.byte	0x04, 0x17
        /*003a*/ 	.short	(.L_17 - .L_16)
.L_16:
        /*003c*/ 	.word	0x00000000
        /*0040*/ 	.short	0x0003
        /*0042*/ 	.short	0x0018
        /*0044*/ 	.byte	0x00, 0xf4, 0x21, 0x00


	//----- nvinfo : EIATTR_KPARAM_INFO
	.align		4
.L_17:
        /*0048*/ 	.byte	0x04, 0x17
        /*004a*/ 	.short	(.L_19 - .L_18)
.L_18:
        /*004c*/ 	.word	0x00000000
        /*0050*/ 	.short	0x0002
        /*0052*/ 	.short	0x0010
        /*0054*/ 	.byte	0x00, 0xf4, 0x21, 0x00


	//----- nvinfo : EIATTR_KPARAM_INFO
	.align		4
.L_19:
        /*0058*/ 	.byte	0x04, 0x17
        /*005a*/ 	.short	(.L_21 - .L_20)
.L_20:
        /*005c*/ 	.word	0x00000000
        /*0060*/ 	.short	0x0001
        /*0062*/ 	.short	0x0008
        /*0064*/ 	.byte	0x00, 0xf4, 0x21, 0x00


	//----- nvinfo : EIATTR_KPARAM_INFO
	.align		4
.L_21:
        /*0068*/ 	.byte	0x04, 0x17
        /*006a*/ 	.short	(.L_23 - .L_22)
.L_22:
        /*006c*/ 	.word	0x00000000
        /*0070*/ 	.short	0x0000
        /*0072*/ 	.short	0x0000
        /*0074*/ 	.byte	0x00, 0xf4, 0x21, 0x00


	//----- nvinfo : EIATTR_SPARSE_MMA_MASK
	.align		4
.L_23:
        /*0078*/ 	.byte	0x03, 0x50
        /*007a*/ 	.short	0x0000


	//----- nvinfo : EIATTR_MAXREG_COUNT
	.align		4
        /*007c*/ 	.byte	0x03, 0x1b
        /*007e*/ 	.short	0x00ff


	//----- nvinfo : EIATTR_EXIT_INSTR_OFFSETS
	.align		4
        /*0080*/ 	.byte	0x04, 0x1c
        /*0082*/ 	.short	(.L_25 - .L_24)


	//   ....[0]....
.L_24:
        /*0084*/ 	.word	0x00000210


	//----- nvinfo : EIATTR_REQNTID
	.align		4
.L_25:
        /*0088*/ 	.byte	0x04, 0x10
        /*008a*/ 	.short	(.L_27 - .L_26)
.L_26:
        /*008c*/ 	.word	0x00000080
        /*0090*/ 	.word	0x00000001
        /*0094*/ 	.word	0x00000001


	//----- nvinfo : EIATTR_CBANK_PARAM_SIZE
	.align		4
.L_27:
        /*0098*/ 	.byte	0x03, 0x19
        /*009a*/ 	.short	0x0034


	//----- nvinfo : EIATTR_PARAM_CBANK
	.align		4
        /*009c*/ 	.byte	0x04, 0x0a
        /*009e*/ 	.short	(.L_29 - .L_28)
	.align		4
.L_28:
        /*00a0*/ 	.word	index@(.nv.constant0.triton_poi_fused_cat_65)
        /*00a4*/ 	.short	0x0210
        /*00a6*/ 	.short	0x0034


	//----- nvinfo : EIATTR_SW_WAR
	.align		4
.L_29:
        /*00a8*/ 	.byte	0x04, 0x36
        /*00aa*/ 	.short	(.L_31 - .L_30)
.L_30:
        /*00ac*/ 	.word	0x00000008
.L_31:


//--------------------- .nv.callgraph             --------------------------
	.section	.nv.callgraph,"",@"SHT_CUDA_CALLGRAPH"
	.align	4
	.sectionentsize	8
	.align		4
        /*0000*/ 	.word	0x00000000
	.align		4
        /*0004*/ 	.word	0xffffffff
	.align		4
        /*0008*/ 	.word	0x00000000
	.align		4
        /*000c*/ 	.word	0xfffffffe
	.align		4
        /*0010*/ 	.word	0x00000000
	.align		4
        /*0014*/ 	.word	0xfffffffd
	.align		4
        /*0018*/ 	.word	0x00000000
	.align		4
        /*001c*/ 	.word	0xfffffffc


//--------------------- .text.triton_poi_fused_cat_65 --------------------------
	.section	.text.triton_poi_fused_cat_65,"ax",@progbits
	.align	128
        .global         triton_poi_fused_cat_65
        .type           triton_poi_fused_cat_65,@function
        .size           triton_poi_fused_cat_65,(.L_x_1 - triton_poi_fused_cat_65)
        .other          triton_poi_fused_cat_65,@"STO_CUDA_ENTRY STV_DEFAULT"
triton_poi_fused_cat_65:
.text.triton_poi_fused_cat_65:
[----:B------:R-:W-:Y:S01]  /*0000*/  LDC R1, c[0x0][0x28] ;  /* 0x00000a00ff017b82 */ /* 0x000fe20000000800 */
[----:B------:R-:W1:Y:S07]  /*0010*/  S2R R0, SR_TID.X ;  /* 0x0000000000007919 */ /* 0x000e6e0000002100 */
[----:B------:R-:W2:Y:S01]  /*0020*/  LDC.64 R12, c[0x0][0x210] ;  /* 0x00008400ff0c7b82 */ /* 0x000ea20000000a00 */
[----:B------:R-:W-:Y:S01]  /*0030*/  ULDC.64 UR4, c[0x0][0x208] ;  /* 0x0000820000047ab9 */ /* 0x000fe20000000a00 */
[----:B------:R-:W3:Y:S06]  /*0040*/  S2R R15, SR_CTAID.X ;  /* 0x00000000000f7919 */ /* 0x000eec0000002500 */
[----:B------:R-:W4:Y:S08]  /*0050*/  LDC.64 R8, c[0x0][0x218] ;  /* 0x00008600ff087b82 */ /* 0x000f300000000a00 */
[----:B------:R-:W5:Y:S08]  /*0060*/  LDC.64 R10, c[0x0][0x220] ;  /* 0x00008800ff0a7b82 */ /* 0x000f700000000a00 */
[----:B------:R-:W4:Y:S01]  /*0070*/  LDC.64 R6, c[0x0][0x228] ;  /* 0x00008a00ff067b82 */ /* 0x000f220000000a00 */
[----:B-1----:R-:W-:-:S07]  /*0080*/  LOP3.LUT R0, R0, 0x7f, RZ, 0xc0, !PT ;  /* 0x0000007f00007812 */ /* 0x002fce00078ec0ff */
[----:B------:R-:W1:Y:S01]  /*0090*/  LDC.64 R4, c[0x0][0x230] ;  /* 0x00008c00ff047b82 */ /* 0x000e620000000a00 */
[----:B---3--:R-:W-:-:S05]  /*00a0*/  LEA R15, R15, R0, 0x7 ;  /* 0x000000000f0f7211 */ /* 0x008fca00078e38ff */
[----:B--2---:R-:W-:-:S05]  /*00b0*/  IMAD.WIDE R12, R15, 0x4, R12 ;  /* 0x000000040f0c7825 */ /* 0x004fca00078e020c */
[----:B------:R2:W3:Y:S01]  /*00c0*/  LDG.E R0, desc[UR4][R12.64] ;  /* 0x000000040c007981 */ /* 0x0004e2000c1e1900 */
[----:B------:R-:W-:-:S05]  /*00d0*/  IMAD.HI R2, R15, 0x2aaaaaab, RZ ;  /* 0x2aaaaaab0f027827 */ /* 0x000fca00078e02ff */
[----:B------:R-:W-:-:S04]  /*00e0*/  SHF.R.U32.HI R3, RZ, 0x1f, R2 ;  /* 0x0000001fff037819 */ /* 0x000fc80000011602 */
[----:B------:R-:W-:Y:S02]  /*00f0*/  LEA.HI.SX32 R14, R2, R3, 0x17 ;  /* 0x00000003020e7211 */ /* 0x000fe400078fbaff */
[----:B------:R-:W1:Y:S03]  /*0100*/  LDC.64 R2, c[0x0][0x238] ;  /* 0x00008e00ff027b82 */ /* 0x000e660000000a00 */
[----:B------:R-:W-:-:S04]  /*0110*/  IMAD R15, R14, -0xc00, R15 ;  /* 0xfffff4000e0f7824 */ /* 0x000fc800078e020f */
[----:B------:R-:W-:-:S04]  /*0120*/  IMAD R15, R14, 0xf600, R15 ;  /* 0x0000f6000e0f7824 */ /* 0x000fc800078e020f */
[----:B--2---:R-:W-:Y:S02]  /*0130*/  IMAD R13, R14, 0xc00, R15 ;  /* 0x00000c000e0d7824 */ /* 0x004fe400078e020f */
[----:B----4-:R-:W-:-:S04]  /*0140*/  IMAD.WIDE R8, R15, 0x4, R8 ;  /* 0x000000040f087825 */ /* 0x010fc800078e0208 */
[----:B------:R-:W-:Y:S02]  /*0150*/  IMAD R17, R14, 0xc00, R13 ;  /* 0x00000c000e117824 */ /* 0x000fe400078e020d */
[----:B-----5:R-:W-:-:S04]  /*0160*/  IMAD.WIDE R10, R13, 0x4, R10 ;  /* 0x000000040d0a7825 */ /* 0x020fc800078e020a */
[----:B------:R-:W-:Y:S02]  /*0170*/  IMAD R19, R14, 0xc00, R17 ;  /* 0x00000c000e137824 */ /* 0x000fe400078e0211 */
[----:B0-----:R-:W-:-:S04]  /*0180*/  IMAD.WIDE R6, R17, 0x4, R6 ;  /* 0x0000000411067825 */ /* 0x001fc800078e0206 */
[----:B------:R-:W-:Y:S02]  /*0190*/  IMAD R15, R14, 0xc00, R19 ;  /* 0x00000c000e0f7824 */ /* 0x000fe400078e0213 */
[----:B-1----:R-:W-:-:S04]  /*01a0*/  IMAD.WIDE R4, R19, 0x4, R4 ;  /* 0x0000000413047825 */ /* 0x002fc800078e0204 */
[----:B------:R-:W-:Y:S01]  /*01b0*/  IMAD.WIDE R2, R15, 0x4, R2 ;  /* 0x000000040f027825 */ /* 0x000fe200078e0202 */
[----:B---3--:R-:W-:Y:S04]  /*01c0*/  STG.E desc[UR4][R8.64], R0 ;  /* 0x0000000008007986 */ /* 0x008fe8000c101904 */
[----:B------:R-:W-:Y:S04]  /*01d0*/  STG.E desc[UR4][R10.64], R0 ;  /* 0x000000000a007986 */ /* 0x000fe8000c101904 */
[----:B------:R-:W-:Y:S04]  /*01e0*/  STG.E desc[UR4][R6.64], R0 ;  /* 0x0000000006007986 */ /* 0x000fe8000c101904 */
[----:B------:R-:W-:Y:S04]  /*01f0*/  STG.E desc[UR4][R4.64], R0 ;  /* 0x0000000004007986 */ /* 0x000fe8000c101904 */
[----:B------:R-:W-:Y:S01]  /*0200*/  STG.E desc[UR4][R2.64], R0 ;  /* 0x0000000002007986 */ /* 0x000fe2000c101904 */
[----:B------:R-:W-:Y:S05]  /*0210*/  EXIT ;  /* 0x000000000000794d */ /* 0x000fea0003800000 */
.L_x_0:
[----:B------:R-:W-:-:S00]  /*0220*/  BRA `(.L_x_0) ;  /* 0xfffffffc00fc7947 */ /* 0x000fc0000383ffff */
[----:B------:R-:W-:-:S00]  /*0230*/  NOP ;  /* 0x0000000000007918 */ /* 0x000fc00000000000 */
        /* <DEDUP_REMOVED lines=12> */
.L_x_1:


//--------------------- .nv.constant0.triton_poi_fused_cat_65 --------------------------
	.section	.nv.constant0.triton_poi_fused_cat_65,"a",@progbits
	.sectionflags	@""
	.align	4
.nv.constant0.triton_poi_fused_cat_65:
	.zero		580
